	.headerflags	@"EF_CUDA_TEXMODE_UNIFIED EF_CUDA_64BIT_ADDRESS EF_CUDA_ACCELERATORS EF_CUDA_SM90 EF_CUDA_VIRTUAL_SM(EF_CUDA_SM90)"
	.elftype	@"ET_EXEC"


//--------------------- .nv.info                  --------------------------
	.section	.nv.info,"",@"SHT_CUDA_INFO"
	.align	4


	//----- nvinfo : EIATTR_REGCOUNT
	.align		4
        /*0000*/ 	.byte	0x04, 0x2f
        /*0002*/ 	.short	(.L_3 - .L_2)
	.align		4
.L_2:
        /*0004*/ 	.word	index@(triton_poi_fused__native_batch_norm_legit_no_training_relu_18)
        /*0008*/ 	.word	0x00000030


	//----- nvinfo : EIATTR_MIN_STACK_SIZE
	.align		4
.L_3:
        /*000c*/ 	.byte	0x04, 0x12
        /*000e*/ 	.short	(.L_5 - .L_4)
	.align		4
.L_4:
        /*0010*/ 	.word	index@(triton_poi_fused__native_batch_norm_legit_no_training_relu_18)
        /*0014*/ 	.word	0x00000000


	//----- nvinfo : EIATTR_FRAME_SIZE
	.align		4
.L_5:
        /*0018*/ 	.byte	0x04, 0x11
        /*001a*/ 	.short	(.L_7 - .L_6)
	.align		4
.L_6:
        /*001c*/ 	.word	index@(triton_poi_fused__native_batch_norm_legit_no_training_relu_18)
        /*0020*/ 	.word	0x00000000


	//----- nvinfo : EIATTR_MIN_STACK_SIZE
	.align		4
.L_7:
        /*0024*/ 	.byte	0x04, 0x12
        /*0026*/ 	.short	(.L_9 - .L_8)
	.align		4
.L_8:
        /*0028*/ 	.word	index@(triton_poi_fused__native_batch_norm_legit_no_training_relu_18)
        /*002c*/ 	.word	0x00000000
.L_9:


//--------------------- .nv.info.triton_poi_fused__native_batch_norm_legit_no_training_relu_18 --------------------------
	.section	.nv.info.triton_poi_fused__native_batch_norm_legit_no_training_relu_18,"",@"SHT_CUDA_INFO"
	.sectionflags	@""
	.align	4


	//----- nvinfo : EIATTR_CUDA_API_VERSION
	.align		4
        /*0000*/ 	.byte	0x04, 0x37
        /*0002*/ 	.short	(.L_11 - .L_10)
.L_10:
        /*0004*/ 	.word	0x0000007c


	//----- nvinfo : EIATTR_KPARAM_INFO
	.align		4
.L_11:
        /*0008*/ 	.byte	0x04, 0x17
        /*000a*/ 	.short	(.L_13 - .L_12)
.L_12:
        /*000c*/ 	.word	0x00000000
        /*0010*/ 	.short	0x0006
        /*0012*/ 	.short	0x0030
        /*0014*/ 	.byte	0x00, 0xf0, 0x11, 0x00


	//----- nvinfo : EIATTR_KPARAM_INFO
	.align		4
.L_13:
        /*0018*/ 	.byte	0x04, 0x17
        /*001a*/ 	.short	(.L_15 - .L_14)
.L_14:
        /*001c*/ 	.word	0x00000000
        /*0020*/ 	.short	0x0005
        /*0022*/ 	.short	0x0028
        /*0024*/ 	.byte	0x00, 0xf4, 0x21, 0x00


	//----- nvinfo : EIATTR_KPARAM_INFO
	.align		4
.L_15:
        /*0028*/ 	.byte	0x04, 0x17
        /*002a*/ 	.short	(.L_17 - .L_16)
.L_16:
        /*002c*/ 	.word	0x00000000
        /*0030*/ 	.short	0x0004
        /*0032*/ 	.short	0x0020
        /*0034*/ 	.byte	0x00, 0xf4, 0x21, 0x00


	//----- nvinfo : EIATTR_KPARAM_INFO
	.align		4
.L_17:
        /*0038*/ 	.byte	0x04, 0x17
        /*003a*/ 	.short	(.L_19 - .L_18)
.L_18:
        /*003c*/ 	.word	0x00000000
        /*0040*/ 	.short	0x0003
        /*0042*/ 	.short	0x0018
        /*0044*/ 	.byte	0x00, 0xf4, 0x21, 0x00


	//----- nvinfo : EIATTR_KPARAM_INFO
	.align		4
.L_19:
        /*0048*/ 	.byte	0x04, 0x17
        /*004a*/ 	.short	(.L_21 - .L_20)
.L_20:
        /*004c*/ 	.word	0x00000000
        /*0050*/ 	.short	0x0002
        /*0052*/ 	.short	0x0010
        /*0054*/ 	.byte	0x00, 0xf4, 0x21, 0x00


	//----- nvinfo : EIATTR_KPARAM_INFO
	.align		4
.L_21:
        /*0058*/ 	.byte	0x04, 0x17
        /*005a*/ 	.short	(.L_23 - .L_22)
.L_22:
        /*005c*/ 	.word	0x00000000
        /*0060*/ 	.short	0x0001
        /*0062*/ 	.short	0x0008
        /*0064*/ 	.byte	0x00, 0xf4, 0x21, 0x00


	//----- nvinfo : EIATTR_KPARAM_INFO
	.align		4
.L_23:
        /*0068*/ 	.byte	0x04, 0x17
        /*006a*/ 	.short	(.L_25 - .L_24)
.L_24:
        /*006c*/ 	.word	0x00000000
        /*0070*/ 	.short	0x0000
        /*0072*/ 	.short	0x0000
        /*0074*/ 	.byte	0x00, 0xf4, 0x21, 0x00


	//----- nvinfo : EIATTR_SPARSE_MMA_MASK
	.align		4
.L_25:
        /*0078*/ 	.byte	0x03, 0x50
        /*007a*/ 	.short	0x0000


	//----- nvinfo : EIATTR_MAXREG_COUNT
	.align		4
        /*007c*/ 	.byte	0x03, 0x1b
        /*007e*/ 	.short	0x00ff


	//----- nvinfo : EIATTR_EXIT_INSTR_OFFSETS
	.align		4
        /*0080*/ 	.byte	0x04, 0x1c
        /*0082*/ 	.short	(.L_27 - .L_26)


	//   ....[0]....
.L_26:
        /*0084*/ 	.word	0x00000de0


	//   ....[1]....
        /*0088*/ 	.word	0x00000e00


	//----- nvinfo : EIATTR_REQNTID
	.align		4
.L_27:
        /*008c*/ 	.byte	0x04, 0x10
        /*008e*/ 	.short	(.L_29 - .L_28)
.L_28:
        /*0090*/ 	.word	0x00000080
        /*0094*/ 	.word	0x00000001
        /*0098*/ 	.word	0x00000001


	//----- nvinfo : EIATTR_CBANK_PARAM_SIZE
	.align		4
.L_29:
        /*009c*/ 	.byte	0x03, 0x19
        /*009e*/ 	.short	0x0034


	//----- nvinfo : EIATTR_PARAM_CBANK
	.align		4
        /*00a0*/ 	.byte	0x04, 0x0a
        /*00a2*/ 	.short	(.L_31 - .L_30)
	.align		4
.L_30:
        /*00a4*/ 	.word	index@(.nv.constant0.triton_poi_fused__native_batch_norm_legit_no_training_relu_18)
        /*00a8*/ 	.short	0x0210
        /*00aa*/ 	.short	0x0034


	//----- nvinfo : EIATTR_SW_WAR
	.align		4
.L_31:
        /*00ac*/ 	.byte	0x04, 0x36
        /*00ae*/ 	.short	(.L_33 - .L_32)
.L_32:
        /*00b0*/ 	.word	0x00000008
.L_33:


//--------------------- .nv.callgraph             --------------------------
	.section	.nv.callgraph,"",@"SHT_CUDA_CALLGRAPH"
	.align	4
	.sectionentsize	8
	.align		4
        /*0000*/ 	.word	0x00000000
	.align		4
        /*0004*/ 	.word	0xffffffff
	.align		4
        /*0008*/ 	.word	0x00000000
	.align		4
        /*000c*/ 	.word	0xfffffffe
	.align		4
        /*0010*/ 	.word	0x00000000
	.align		4
        /*0014*/ 	.word	0xfffffffd
	.align		4
        /*0018*/ 	.word	0x00000000
	.align		4
        /*001c*/ 	.word	0xfffffffc


//--------------------- .nv.constant4             --------------------------
	.section	.nv.constant4,"a",@progbits
	.align	8
	.align		8
.nv.constant4:
        /*0000*/ 	.dword	_$_str
	.align		8
        /*0008*/ 	.dword	_$_str_$_2


//--------------------- .text.triton_poi_fused__native_batch_norm_legit_no_training_relu_18 --------------------------
	.section	.text.triton_poi_fused__native_batch_norm_legit_no_training_relu_18,"ax",@progbits
	.align	128
        .global         triton_poi_fused__native_batch_norm_legit_no_training_relu_18
        .type           triton_poi_fused__native_batch_norm_legit_no_training_relu_18,@function
        .size           triton_poi_fused__native_batch_norm_legit_no_training_relu_18,(.L_x_1 - triton_poi_fused__native_batch_norm_legit_no_training_relu_18)
        .other          triton_poi_fused__native_batch_norm_legit_no_training_relu_18,@"STO_CUDA_ENTRY STV_DEFAULT"
triton_poi_fused__native_batch_norm_legit_no_training_relu_18:
.text.triton_poi_fused__native_batch_norm_legit_no_training_relu_18:
[----:B------:R-:W0:Y:S01]  /*0000*/  LDC R1, c[0x0][0x28] ;  /* 0x00000a00ff017b82 */ /* 0x000e220000000800 */
[----:B------:R-:W1:Y:S01]  /*0010*/  S2R R0, SR_TID.X ;  /* 0x0000000000007919 */ /* 0x000e620000002100 */
[----:B------:R-:W-:-:S06]  /*0020*/  HFMA2.MMA R28, -RZ, RZ, 0, 0 ;  /* 0x00000000ff1c7435 */ /* 0x000fcc00000001ff */
[----:B------:R-:W2:Y:S01]  /*0030*/  LDC.64 R2, c[0x0][0x220] ;  /* 0x00008800ff027b82 */ /* 0x000ea20000000a00 */
[----:B------:R-:W-:Y:S01]  /*0040*/  ULDC.64 UR4, c[0x0][0x208] ;  /* 0x0000820000047ab9 */ /* 0x000fe20000000a00 */
[----:B------:R-:W3:Y:S01]  /*0050*/  S2R R29, SR_CTAID.X ;  /* 0x00000000001d7919 */ /* 0x000ee20000002500 */
[----:B------:R-:W-:Y:S01]  /*0060*/  HFMA2.MMA R34, -RZ, RZ, 0, 0 ;  /* 0x00000000ff227435 */ /* 0x000fe200000001ff */
[----:B------:R-:W-:Y:S02]  /*0070*/  MOV R6, RZ ;  /* 0x000000ff00067202 */ /* 0x000fe40000000f00 */
[----:B------:R-:W-:Y:S02]  /*0080*/  CS2R R40, SRZ ;  /* 0x0000000000287805 */ /* 0x000fe4000001ff00 */
[----:B------:R-:W-:Y:S02]  /*0090*/  CS2R R38, SRZ ;  /* 0x0000000000267805 */ /* 0x000fe4000001ff00 */
[----:B------:R-:W-:Y:S01]  /*00a0*/  CS2R R18, SRZ ;  /* 0x0000000000127805 */ /* 0x000fe2000001ff00 */
[----:B------:R-:W4:Y:S08]  /*00b0*/  LDC.64 R26, c[0x0][0x210] ;  /* 0x00008400ff1a7b82 */ /* 0x000f300000000a00 */
[----:B------:R-:W5:Y:S01]  /*00c0*/  LDC.64 R36, c[0x0][0x218] ;  /* 0x00008600ff247b82 */ /* 0x000f620000000a00 */
[----:B------:R-:W-:-:S02]  /*00d0*/  CS2R R12, SRZ ;  /* 0x00000000000c7805 */ /* 0x000fc4000001ff00 */
[----:B------:R-:W-:Y:S01]  /*00e0*/  CS2R R14, SRZ ;  /* 0x00000000000e7805 */ /* 0x000fe2000001ff00 */
[----:B------:R-:W-:Y:S01]  /*00f0*/  HFMA2.MMA R32, -RZ, RZ, 0, 0 ;  /* 0x00000000ff207435 */ /* 0x000fe200000001ff */
[----:B------:R-:W-:-:S03]  /*0100*/  MOV R31, RZ ;  /* 0x000000ff001f7202 */ /* 0x000fc60000000f00 */
[----:B------:R-:W4:Y:S01]  /*0110*/  LDC.64 R16, c[0x0][0x230] ;  /* 0x00008c00ff107b82 */ /* 0x000f220000000a00 */
[----:B-1----:R-:W-:-:S04]  /*0120*/  SHF.L.U32 R0, R0, 0x2, RZ ;  /* 0x0000000200007819 */ /* 0x002fc800000006ff */
[----:B------:R-:W-:-:S04]  /*0130*/  LOP3.LUT R0, R0, 0x1fc, RZ, 0xc0, !PT ;  /* 0x000001fc00007812 */ /* 0x000fc800078ec0ff */
[----:B---3--:R-:W-:-:S04]  /*0140*/  LEA R29, R29, R0, 0xa ;  /* 0x000000001d1d7211 */ /* 0x008fc800078e50ff */
[C---:B------:R-:W-:Y:S01]  /*0150*/  ISETP.GE.AND P1, PT, R29.reuse, 0xa8c00, PT ;  /* 0x000a8c001d00780c */ /* 0x040fe20003f26270 */
[----:B------:R-:W-:-:S05]  /*0160*/  IMAD.HI R0, R29, -0x6e5d4c3b, R28 ;  /* 0x91a2b3c51d007827 */ /* 0x000fca00078e021c */
[----:B------:R-:W-:-:S04]  /*0170*/  SHF.R.U32.HI R5, RZ, 0x1f, R0 ;  /* 0x0000001fff057819 */ /* 0x000fc80000011600 */
[----:B------:R-:W-:-:S05]  /*0180*/  LEA.HI.SX32 R5, R0, R5, 0x17 ;  /* 0x0000000500057211 */ /* 0x000fca00078fbaff */
[----:B------:R-:W-:-:S05]  /*0190*/  IMAD.HI R0, R5, 0x2aaaaaab, RZ ;  /* 0x2aaaaaab05007827 */ /* 0x000fca00078e02ff */
[----:B------:R-:W-:-:S04]  /*01a0*/  SHF.R.U32.HI R7, RZ, 0x1f, R0 ;  /* 0x0000001fff077819 */ /* 0x000fc80000011600 */
[----:B------:R-:W-:-:S05]  /*01b0*/  LEA.HI R0, R0, R7, RZ, 0x1b ;  /* 0x0000000700007211 */ /* 0x000fca00078fd8ff */
[----:B------:R-:W-:Y:S01]  /*01c0*/  IMAD R35, R0, -0xc0, R5 ;  /* 0xffffff4000237824 */ /* 0x000fe200078e0205 */
[----:B------:R-:W-:-:S03]  /*01d0*/  MOV R0, RZ ;  /* 0x000000ff00007202 */ /* 0x000fc60000000f00 */
[----:B--2---:R-:W-:-:S05]  /*01e0*/  IMAD.WIDE R4, R35, 0x4, R2 ;  /* 0x0000000423047825 */ /* 0x004fca00078e0202 */
[----:B------:R-:W2:Y:S01]  /*01f0*/  @!P1 LDG.E.EL R0, desc[UR4][R4.64] ;  /* 0x0000000404009981 */ /* 0x000ea2000c2e1900 */
[----:B------:R-:W-:-:S03]  /*0200*/  IADD3 R7, R29, 0x200, RZ ;  /* 0x000002001d077810 */ /* 0x000fc60007ffe0ff */
[----:B------:R-:W3:Y:S02]  /*0210*/  @!P1 LDG.E.EL R28, desc[UR4][R4.64] ;  /* 0x00000004041c9981 */ /* 0x000ee4000c2e1900 */
[----:B------:R-:W-:Y:S02]  /*0220*/  IMAD.HI R6, R7, -0x6e5d4c3b, R6 ;  /* 0x91a2b3c507067827 */ /* 0x000fe400078e0206 */
[----:B------:R-:W3:Y:S03]  /*0230*/  @!P1 LDG.E.EL R34, desc[UR4][R4.64] ;  /* 0x0000000404229981 */ /* 0x000ee6000c2e1900 */
[----:B------:R-:W-:Y:S01]  /*0240*/  SHF.R.U32.HI R9, RZ, 0x1f, R6 ;  /* 0x0000001fff097819 */ /* 0x000fe20000011606 */
[----:B------:R5:W3:Y:S03]  /*0250*/  @!P1 LDG.E.EL R40, desc[UR4][R4.64] ;  /* 0x0000000404289981 */ /* 0x000ae6000c2e1900 */
[----:B------:R-:W-:-:S05]  /*0260*/  LEA.HI.SX32 R9, R6, R9, 0x17 ;  /* 0x0000000906097211 */ /* 0x000fca00078fbaff */
[----:B------:R-:W-:-:S05]  /*0270*/  IMAD.HI R6, R9, 0x2aaaaaab, RZ ;  /* 0x2aaaaaab09067827 */ /* 0x000fca00078e02ff */
[----:B------:R-:W-:Y:S02]  /*0280*/  SHF.R.U32.HI R11, RZ, 0x1f, R6 ;  /* 0x0000001fff0b7819 */ /* 0x000fe40000011606 */
[----:B------:R-:W-:Y:S02]  /*0290*/  ISETP.GE.AND P0, PT, R7, 0xa8c00, PT ;  /* 0x000a8c000700780c */ /* 0x000fe40003f06270 */
[----:B------:R-:W-:-:S05]  /*02a0*/  LEA.HI R6, R6, R11, RZ, 0x1b ;  /* 0x0000000b06067211 */ /* 0x000fca00078fd8ff */
[----:B------:R-:W-:-:S04]  /*02b0*/  IMAD R33, R6, -0xc0, R9 ;  /* 0xffffff4006217824 */ /* 0x000fc800078e0209 */
[----:B------:R-:W-:-:S05]  /*02c0*/  IMAD.WIDE R2, R33, 0x4, R2 ;  /* 0x0000000421027825 */ /* 0x000fca00078e0202 */
[----:B------:R-:W3:Y:S04]  /*02d0*/  @!P0 LDG.E.EL R41, desc[UR4][R2.64] ;  /* 0x0000000402298981 */ /* 0x000ee8000c2e1900 */
[----:B------:R-:W3:Y:S04]  /*02e0*/  @!P0 LDG.E.EL R39, desc[UR4][R2.64] ;  /* 0x0000000402278981 */ /* 0x000ee8000c2e1900 */
[----:B------:R-:W3:Y:S04]  /*02f0*/  @!P0 LDG.E.EL R18, desc[UR4][R2.64] ;  /* 0x0000000402128981 */ /* 0x000ee8000c2e1900 */
[----:B------:R1:W3:Y:S01]  /*0300*/  @!P0 LDG.E.EL R38, desc[UR4][R2.64] ;  /* 0x0000000402268981 */ /* 0x0002e2000c2e1900 */
[----:B----4-:R-:W-:-:S04]  /*0310*/  IMAD.WIDE R26, R29, 0x4, R26 ;  /* 0x000000041d1a7825 */ /* 0x010fc800078e021a */
[----:B-----5:R-:W-:Y:S01]  /*0320*/  IMAD.WIDE R4, R35, 0x4, R36 ;  /* 0x0000000423047825 */ /* 0x020fe200078e0224 */
[----:B------:R-:W4:Y:S04]  /*0330*/  @!P1 LDG.E.128 R12, desc[UR4][R26.64] ;  /* 0x000000041a0c9981 */ /* 0x000f28000c1e1d00 */
[----:B------:R-:W4:Y:S01]  /*0340*/  @!P1 LDG.E.EL R19, desc[UR4][R4.64] ;  /* 0x0000000404139981 */ /* 0x000f22000c2e1900 */
[----:B-1----:R-:W1:Y:S01]  /*0350*/  LDC.64 R2, c[0x0][0x228] ;  /* 0x00008a00ff027b82 */ /* 0x002e620000000a00 */
[----:B------:R-:W-:Y:S02]  /*0360*/  CS2R R6, SRZ ;  /* 0x0000000000067805 */ /* 0x000fe4000001ff00 */
[----:B------:R-:W-:Y:S02]  /*0370*/  CS2R R24, SRZ ;  /* 0x0000000000187805 */ /* 0x000fe4000001ff00 */
[----:B------:R-:W-:Y:S01]  /*0380*/  CS2R R22, SRZ ;  /* 0x0000000000167805 */ /* 0x000fe2000001ff00 */
[----:B------:R-:W5:Y:S01]  /*0390*/  @!P1 LDG.E.EL R32, desc[UR4][R4.64] ;  /* 0x0000000404209981 */ /* 0x000f62000c2e1900 */
[----:B------:R-:W-:-:S03]  /*03a0*/  CS2R R8, SRZ ;  /* 0x0000000000087805 */ /* 0x000fc6000001ff00 */
[----:B------:R-:W4:Y:S04]  /*03b0*/  @!P1 LDG.E.EL R31, desc[UR4][R4.64] ;  /* 0x00000004041f9981 */ /* 0x000f28000c2e1900 */
[----:B------:R1:W4:Y:S01]  /*03c0*/  @!P1 LDG.E.EL R6, desc[UR4][R4.64] ;  /* 0x0000000404069981 */ /* 0x000322000c2e1900 */
[----:B------:R-:W-:Y:S01]  /*03d0*/  CS2R R10, SRZ ;  /* 0x00000000000a7805 */ /* 0x000fe2000001ff00 */
[----:B-1----:R-:W-:Y:S01]  /*03e0*/  IMAD.WIDE R42, R35, 0x4, R2 ;  /* 0x00000004232a7825 */ /* 0x002fe200078e0202 */
[----:B------:R-:W-:-:S03]  /*03f0*/  CS2R R4, SRZ ;  /* 0x0000000000047805 */ /* 0x000fc6000001ff00 */
[C---:B------:R-:W-:Y:S01]  /*0400*/  IMAD.WIDE R44, R33.reuse, 0x4, R2 ;  /* 0x00000004212c7825 */ /* 0x040fe200078e0202 */
[----:B------:R-:W4:Y:S04]  /*0410*/  @!P1 LDG.E.EL R24, desc[UR4][R42.64] ;  /* 0x000000042a189981 */ /* 0x000f28000c2e1900 */
[----:B------:R-:W4:Y:S04]  /*0420*/  @!P1 LDG.E.EL R25, desc[UR4][R42.64] ;  /* 0x000000042a199981 */ /* 0x000f28000c2e1900 */
[----:B------:R-:W4:Y:S04]  /*0430*/  @!P1 LDG.E.EL R22, desc[UR4][R42.64] ;  /* 0x000000042a169981 */ /* 0x000f28000c2e1900 */
[----:B------:R-:W4:Y:S01]  /*0440*/  @!P1 LDG.E.EL R23, desc[UR4][R42.64] ;  /* 0x000000042a179981 */ /* 0x000f22000c2e1900 */
[----:B------:R-:W-:Y:S01]  /*0450*/  CS2R R20, SRZ ;  /* 0x0000000000147805 */ /* 0x000fe2000001ff00 */
[----:B------:R-:W-:-:S02]  /*0460*/  IMAD.WIDE R36, R33, 0x4, R36 ;  /* 0x0000000421247825 */ /* 0x000fc400078e0224 */
[----:B------:R-:W4:Y:S04]  /*0470*/  @!P0 LDG.E.EL R4, desc[UR4][R44.64] ;  /* 0x000000042c048981 */ /* 0x000f28000c2e1900 */
[----:B------:R-:W4:Y:S04]  /*0480*/  @!P0 LDG.E.EL R5, desc[UR4][R44.64] ;  /* 0x000000042c058981 */ /* 0x000f28000c2e1900 */
[----:B------:R-:W4:Y:S04]  /*0490*/  @!P0 LDG.E.EL R7, desc[UR4][R44.64] ;  /* 0x000000042c078981 */ /* 0x000f28000c2e1900 */
[----:B------:R-:W4:Y:S04]  /*04a0*/  @!P0 LDG.E.EL R8, desc[UR4][R44.64] ;  /* 0x000000042c088981 */ /* 0x000f28000c2e1900 */
[----:B------:R-:W4:Y:S04]  /*04b0*/  @!P0 LDG.E.EL R9, desc[UR4][R36.64] ;  /* 0x0000000424098981 */ /* 0x000f28000c2e1900 */
[----:B------:R-:W4:Y:S04]  /*04c0*/  @!P0 LDG.E.EL R10, desc[UR4][R36.64] ;  /* 0x00000004240a8981 */ /* 0x000f28000c2e1900 */
[----:B------:R-:W4:Y:S04]  /*04d0*/  @!P0 LDG.E.EL R11, desc[UR4][R36.64] ;  /* 0x00000004240b8981 */ /* 0x000f28000c2e1900 */
[----:B------:R1:W5:Y:S02]  /*04e0*/  @!P0 LDG.E.EL R20, desc[UR4][R36.64] ;  /* 0x0000000424148981 */ /* 0x000364000c2e1900 */
[----:B01----:R-:W-:Y:S01]  /*04f0*/  IMAD.WIDE R36, R35, 0x4, R16 ;  /* 0x0000000423247825 */ /* 0x003fe200078e0210 */
[----:B------:R-:W-:-:S03]  /*0500*/  HFMA2.MMA R35, -RZ, RZ, 0, 0 ;  /* 0x00000000ff237435 */ /* 0x000fc600000001ff */
[----:B------:R-:W-:Y:S01]  /*0510*/  IMAD.WIDE R16, R33, 0x4, R16 ;  /* 0x0000000421107825 */ /* 0x000fe200078e0210 */
[----:B------:R-:W-:Y:S02]  /*0520*/  MOV R33, RZ ;  /* 0x000000ff00217202 */ /* 0x000fe40000000f00 */
[----:B------:R-:W-:Y:S01]  /*0530*/  CS2R R2, SRZ ;  /* 0x0000000000027805 */ /* 0x000fe2000001ff00 */
[----:B------:R-:W5:Y:S04]  /*0540*/  @!P1 LDG.E.EL R21, desc[UR4][R36.64] ;  /* 0x0000000424159981 */ /* 0x000f68000c2e1900 */
[----:B------:R-:W5:Y:S04]  /*0550*/  @!P0 LDG.E.EL R33, desc[UR4][R16.64] ;  /* 0x0000000410218981 */ /* 0x000f68000c2e1900 */
[----:B------:R-:W5:Y:S04]  /*0560*/  @!P0 LDG.E.EL R35, desc[UR4][R16.64] ;  /* 0x0000000410238981 */ /* 0x000f68000c2e1900 */
[----:B------:R-:W5:Y:S04]  /*0570*/  @!P1 LDG.E.EL R2, desc[UR4][R36.64] ;  /* 0x0000000424029981 */ /* 0x000f68000c2e1900 */
[----:B------:R-:W5:Y:S01]  /*0580*/  @!P1 LDG.E.EL R3, desc[UR4][R36.64] ;  /* 0x0000000424039981 */ /* 0x000f62000c2e1900 */
[----:B--2---:R-:W-:-:S04]  /*0590*/  FADD R30, R0, 0.0010000000474974513054 ;  /* 0x3a83126f001e7421 */ /* 0x004fc80000000000 */
[----:B------:R0:W1:Y:S01]  /*05a0*/  MUFU.SQRT R42, R30 ;  /* 0x0000001e002a7308 */ /* 0x0000620000002000 */
[----:B---3--:R-:W-:Y:S01]  /*05b0*/  FADD R44, R28, 0.0010000000474974513054 ;  /* 0x3a83126f1c2c7421 */ /* 0x008fe20000000000 */
[----:B------:R-:W-:Y:S01]  /*05c0*/  FADD R34, R34, 0.0010000000474974513054 ;  /* 0x3a83126f22227421 */ /* 0x000fe20000000000 */
[----:B------:R-:W-:-:S05]  /*05d0*/  HFMA2.MMA R28, -RZ, RZ, 0, 0 ;  /* 0x00000000ff1c7435 */ /* 0x000fca00000001ff */
[----:B------:R-:W2:Y:S01]  /*05e0*/  MUFU.SQRT R43, R34 ;  /* 0x00000022002b7308 */ /* 0x000ea20000002000 */
[----:B0-----:R-:W-:Y:S02]  /*05f0*/  MOV R30, RZ ;  /* 0x000000ff001e7202 */ /* 0x001fe40000000f00 */
[----:B-1----:R-:W-:-:S05]  /*0600*/  FSETP.GT.AND P3, PT, R42, 8.50705917302346158658e+37, PT ;  /* 0x7e8000002a00780b */ /* 0x002fca0003f64000 */
[----:B------:R-:W0:Y:S01]  /*0610*/  MUFU.SQRT R44, R44 ;  /* 0x0000002c002c7308 */ /* 0x000e220000002000 */
[----:B------:R-:W3:Y:S04]  /*0620*/  @!P0 LDG.E.EL R28, desc[UR4][R16.64] ;  /* 0x00000004101c8981 */ /* 0x000ee8000c2e1900 */
[----:B------:R1:W3:Y:S01]  /*0630*/  @!P0 LDG.E.EL R30, desc[UR4][R16.64] ;  /* 0x00000004101e8981 */ /* 0x0002e2000c2e1900 */
[----:B--2---:R-:W-:Y:S02]  /*0640*/  FSETP.GT.AND P4, PT, R43, 8.50705917302346158658e+37, PT ;  /* 0x7e8000002b00780b */ /* 0x004fe40003f84000 */
[----:B------:R-:W-:Y:S02]  /*0650*/  FSETP.GEU.AND P6, PT, R42, 1.175494350822287508e-38, PT ;  /* 0x008000002a00780b */ /* 0x000fe40003fce000 */
[----:B-1----:R-:W-:-:S02]  /*0660*/  MOV R16, 0x3e800000 ;  /* 0x3e80000000107802 */ /* 0x002fc40000000f00 */
[----:B0-----:R-:W-:Y:S01]  /*0670*/  FSETP.GT.AND P5, PT, R44, 8.50705917302346158658e+37, PT ;  /* 0x7e8000002c00780b */ /* 0x001fe20003fa4000 */
[----:B------:R-:W-:Y:S01]  /*0680*/  @P3 FMUL R42, R42, 0.25 ;  /* 0x3e8000002a2a3820 */ /* 0x000fe20000400000 */
[----:B------:R-:W-:Y:S02]  /*0690*/  FSEL R34, R16, 1, P3 ;  /* 0x3f80000010227808 */ /* 0x000fe40001800000 */
[C---:B------:R-:W-:Y:S02]  /*06a0*/  FSETP.GEU.AND P3, PT, R43.reuse, 1.175494350822287508e-38, PT ;  /* 0x008000002b00780b */ /* 0x040fe40003f6e000 */
[----:B------:R-:W-:Y:S01]  /*06b0*/  FSETP.GEU.AND P2, PT, R44, 1.175494350822287508e-38, PT ;  /* 0x008000002c00780b */ /* 0x000fe20003f4e000 */
[----:B------:R-:W-:Y:S01]  /*06c0*/  HFMA2.MMA R0, -RZ, RZ, 0, 0 ;  /* 0x00000000ff007435 */ /* 0x000fe200000001ff */
[----:B------:R-:W-:Y:S01]  /*06d0*/  FADD R40, R40, 0.0010000000474974513054 ;  /* 0x3a83126f28287421 */ /* 0x000fe20000000000 */
[----:B------:R-:W-:Y:S01]  /*06e0*/  @P4 FMUL R43, R43, 0.25 ;  /* 0x3e8000002b2b4820 */ /* 0x000fe20000400000 */
[----:B------:R-:W-:-:S03]  /*06f0*/  @!P6 FMUL R42, R42, 16777216 ;  /* 0x4b8000002a2ae820 */ /* 0x000fc60000400000 */
[----:B------:R-:W-:Y:S01]  /*0700*/  @P5 FMUL R44, R44, 0.25 ;  /* 0x3e8000002c2c5820 */ /* 0x000fe20000400000 */
[----:B------:R-:W0:Y:S03]  /*0710*/  MUFU.SQRT R40, R40 ;  /* 0x0000002800287308 */ /* 0x000e260000002000 */
[----:B------:R-:W-:Y:S01]  /*0720*/  @!P3 FMUL R43, R43, 16777216 ;  /* 0x4b8000002b2bb820 */ /* 0x000fe20000400000 */
[----:B------:R1:W2:Y:S01]  /*0730*/  @!P1 LDG.E.EL R0, desc[UR4][R36.64] ;  /* 0x0000000424009981 */ /* 0x0002a2000c2e1900 */
[----:B------:R-:W-:-:S03]  /*0740*/  @!P2 FMUL R44, R44, 16777216 ;  /* 0x4b8000002c2ca820 */ /* 0x000fc60000400000 */
[----:B------:R0:W0:Y:S01]  /*0750*/  MUFU.RCP R17, R42 ;  /* 0x0000002a00117308 */ /* 0x0000220000001000 */
[----:B------:R-:W-:-:S07]  /*0760*/  FADD R41, R41, 0.0010000000474974513054 ;  /* 0x3a83126f29297421 */ /* 0x000fce0000000000 */
[----:B-1----:R-:W1:Y:S01]  /*0770*/  MUFU.RCP R36, R44 ;  /* 0x0000002c00247308 */ /* 0x002e620000001000 */
[----:B------:R-:W-:-:S07]  /*0780*/  FSEL R37, R16, 1, P5 ;  /* 0x3f80000010257808 */ /* 0x000fce0002800000 */
[----:B------:R-:W1:Y:S01]  /*0790*/  MUFU.RCP R43, R43 ;  /* 0x0000002b002b7308 */ /* 0x000e620000001000 */
[----:B0-----:R-:W-:Y:S01]  /*07a0*/  FSEL R42, R16, 1, P4 ;  /* 0x3f800000102a7808 */ /* 0x001fe20002000000 */
[----:B------:R-:W-:Y:S01]  /*07b0*/  @!P6 FMUL R34, R34, 16777216 ;  /* 0x4b8000002222e820 */ /* 0x000fe20000400000 */
[----:B------:R-:W-:Y:S01]  /*07c0*/  @!P2 FMUL R37, R37, 16777216 ;  /* 0x4b8000002525a820 */ /* 0x000fe20000400000 */
[----:B------:R-:W-:-:S04]  /*07d0*/  FADD R39, R39, 0.0010000000474974513054 ;  /* 0x3a83126f27277421 */ /* 0x000fc80000000000 */
[----:B------:R0:W0:Y:S01]  /*07e0*/  MUFU.SQRT R45, R41 ;  /* 0x00000029002d7308 */ /* 0x0000220000002000 */
[----:B------:R-:W-:Y:S01]  /*07f0*/  FSETP.GT.AND P6, PT, R40, 8.50705917302346158658e+37, PT ;  /* 0x7e8000002800780b */ /* 0x000fe20003fc4000 */
[----:B------:R-:W-:Y:S01]  /*0800*/  @!P3 FMUL R42, R42, 16777216 ;  /* 0x4b8000002a2ab820 */ /* 0x000fe20000400000 */
[----:B------:R-:W-:Y:S01]  /*0810*/  FADD R18, R18, 0.0010000000474974513054 ;  /* 0x3a83126f12127421 */ /* 0x000fe20000000000 */
[----:B------:R-:W-:Y:S01]  /*0820*/  FMUL R34, R17, R34 ;  /* 0x0000002211227220 */ /* 0x000fe20000400000 */
[----:B-1----:R-:W-:Y:S01]  /*0830*/  FMUL R36, R36, R37 ;  /* 0x0000002524247220 */ /* 0x002fe20000400000 */
[----:B------:R-:W-:Y:S01]  /*0840*/  FSETP.GEU.AND P5, PT, R40, 1.175494350822287508e-38, PT ;  /* 0x008000002800780b */ /* 0x000fe20003fae000 */
[----:B------:R-:W-:Y:S01]  /*0850*/  FMUL R37, R43, R42 ;  /* 0x0000002a2b257220 */ /* 0x000fe20000400000 */
[----:B------:R-:W1:Y:S01]  /*0860*/  MUFU.SQRT R17, R39 ;  /* 0x0000002700117308 */ /* 0x000e620000002000 */
[----:B0-----:R-:W-:-:S07]  /*0870*/  FSEL R41, R16, 1, P6 ;  /* 0x3f80000010297808 */ /* 0x001fce0003000000 */
[----:B------:R-:W0:Y:S01]  /*0880*/  MUFU.SQRT R43, R18 ;  /* 0x00000012002b7308 */ /* 0x000e220000002000 */
[C---:B------:R-:W-:Y:S01]  /*0890*/  FSETP.GT.AND P3, PT, R45.reuse, 8.50705917302346158658e+37, PT ;  /* 0x7e8000002d00780b */ /* 0x040fe20003f64000 */
[----:B------:R-:W-:Y:S01]  /*08a0*/  @P6 FMUL R40, R40, 0.25 ;  /* 0x3e80000028286820 */ /* 0x000fe20000400000 */
[----:B------:R-:W-:Y:S01]  /*08b0*/  FSETP.GEU.AND P6, PT, R45, 1.175494350822287508e-38, PT ;  /* 0x008000002d00780b */ /* 0x000fe20003fce000 */
[----:B------:R-:W-:Y:S02]  /*08c0*/  @!P5 FMUL R41, R41, 16777216 ;  /* 0x4b8000002929d820 */ /* 0x000fe40000400000 */
[----:B------:R-:W-:Y:S01]  /*08d0*/  @!P5 FMUL R40, R40, 16777216 ;  /* 0x4b8000002828d820 */ /* 0x000fe20000400000 */
[C---:B-1----:R-:W-:Y:S02]  /*08e0*/  FSETP.GT.AND P5, PT, R17.reuse, 8.50705917302346158658e+37, PT ;  /* 0x7e8000001100780b */ /* 0x042fe40003fa4000 */
[----:B------:R-:W-:Y:S02]  /*08f0*/  FSETP.GEU.AND P2, PT, R17, 1.175494350822287508e-38, PT ;  /* 0x008000001100780b */ /* 0x000fe40003f4e000 */
[----:B------:R-:W-:-:S02]  /*0900*/  FSEL R39, R16, 1, P3 ;  /* 0x3f80000010277808 */ /* 0x000fc40001800000 */
[----:B0-----:R-:W-:Y:S01]  /*0910*/  FSETP.GT.AND P4, PT, R43, 8.50705917302346158658e+37, PT ;  /* 0x7e8000002b00780b */ /* 0x001fe20003f84000 */
[----:B------:R-:W-:Y:S01]  /*0920*/  @P3 FMUL R45, R45, 0.25 ;  /* 0x3e8000002d2d3820 */ /* 0x000fe20000400000 */
[----:B------:R-:W-:Y:S01]  /*0930*/  FSETP.GEU.AND P3, PT, R43, 1.175494350822287508e-38, PT ;  /* 0x008000002b00780b */ /* 0x000fe20003f6e000 */
[----:B------:R-:W0:Y:S02]  /*0940*/  MUFU.RCP R40, R40 ;  /* 0x0000002800287308 */ /* 0x000e240000001000 */
[----:B------:R-:W-:Y:S01]  /*0950*/  @!P6 FMUL R45, R45, 16777216 ;  /* 0x4b8000002d2de820 */ /* 0x000fe20000400000 */
[----:B------:R-:W-:Y:S01]  /*0960*/  FADD R44, R38, 0.0010000000474974513054 ;  /* 0x3a83126f262c7421 */ /* 0x000fe20000000000 */
[----:B------:R-:W-:-:S04]  /*0970*/  @P5 FMUL R17, R17, 0.25 ;  /* 0x3e80000011115820 */ /* 0x000fc80000400000 */
[----:B------:R-:W1:Y:S02]  /*0980*/  MUFU.RCP R18, R45 ;  /* 0x0000002d00127308 */ /* 0x000e640000001000 */
[----:B------:R-:W-:Y:S01]  /*0990*/  @P4 FMUL R43, R43, 0.25 ;  /* 0x3e8000002b2b4820 */ /* 0x000fe20000400000 */
[----:B------:R-:W-:-:S03]  /*09a0*/  @!P2 FMUL R17, R17, 16777216 ;  /* 0x4b8000001111a820 */ /* 0x000fc60000400000 */
[----:B------:R-:W-:Y:S02]  /*09b0*/  @!P3 FMUL R43, R43, 16777216 ;  /* 0x4b8000002b2bb820 */ /* 0x000fe40000400000 */
[----:B------:R-:W4:Y:S01]  /*09c0*/  MUFU.SQRT R44, R44 ;  /* 0x0000002c002c7308 */ /* 0x000f220000002000 */
[----:B0-----:R-:W-:Y:S01]  /*09d0*/  FMUL R38, R40, R41 ;  /* 0x0000002928267220 */ /* 0x001fe20000400000 */
[----:B------:R-:W-:-:S06]  /*09e0*/  @!P6 FMUL R39, R39, 16777216 ;  /* 0x4b8000002727e820 */ /* 0x000fcc0000400000 */
[----:B------:R-:W0:Y:S01]  /*09f0*/  MUFU.RCP R17, R17 ;  /* 0x0000001100117308 */ /* 0x000e220000001000 */
[----:B-1----:R-:W-:Y:S01]  /*0a00*/  FMUL R39, R18, R39 ;  /* 0x0000002712277220 */ /* 0x002fe20000400000 */
[----:B------:R-:W-:-:S06]  /*0a10*/  FSEL R40, R16, 1, P5 ;  /* 0x3f80000010287808 */ /* 0x000fcc0002800000 */
[----:B------:R1:W1:Y:S01]  /*0a20*/  MUFU.RCP R41, R43 ;  /* 0x0000002b00297308 */ /* 0x0002620000001000 */
[----:B------:R-:W-:Y:S01]  /*0a30*/  FSEL R18, R16, 1, P4 ;  /* 0x3f80000010127808 */ /* 0x000fe20002000000 */
[----:B------:R-:W-:Y:S01]  /*0a40*/  @!P2 FMUL R40, R40, 16777216 ;  /* 0x4b8000002828a820 */ /* 0x000fe20000400000 */
[----:B----4-:R-:W-:-:S03]  /*0a50*/  FSETP.GT.AND P6, PT, R44, 8.50705917302346158658e+37, PT ;  /* 0x7e8000002c00780b */ /* 0x010fc60003fc4000 */
[----:B------:R-:W-:Y:S01]  /*0a60*/  @!P3 FMUL R18, R18, 16777216 ;  /* 0x4b8000001212b820 */ /* 0x000fe20000400000 */
[----:B------:R-:W-:Y:S01]  /*0a70*/  FSEL R45, R16, 1, P6 ;  /* 0x3f800000102d7808 */ /* 0x000fe20003000000 */
[----:B0-----:R-:W-:Y:S01]  /*0a80*/  FMUL R40, R17, R40 ;  /* 0x0000002811287220 */ /* 0x001fe20000400000 */
[----:B-1----:R-:W-:Y:S01]  /*0a90*/  FADD R43, -R19, R12 ;  /* 0x0000000c132b7221 */ /* 0x002fe20000000100 */
[----:B------:R-:W-:Y:S01]  /*0aa0*/  CS2R R16, SRZ ;  /* 0x0000000000107805 */ /* 0x000fe2000001ff00 */
[----:B------:R-:W-:Y:S01]  /*0ab0*/  FMUL R41, R41, R18 ;  /* 0x0000001229297220 */ /* 0x000fe20000400000 */
[----:B------:R-:W-:-:S06]  /*0ac0*/  CS2R R18, SRZ ;  /* 0x0000000000127805 */ /* 0x000fcc000001ff00 */
[----:B------:R-:W4:Y:S01]  /*0ad0*/  @!P0 LDG.E.128 R16, desc[UR4][R26.64+0x800] ;  /* 0x000800041a108981 */ /* 0x000f22000c1e1d00 */
[C---:B------:R-:W-:Y:S01]  /*0ae0*/  FSETP.GEU.AND P5, PT, R44.reuse, 1.175494350822287508e-38, PT ;  /* 0x008000002c00780b */ /* 0x040fe20003fae000 */
[----:B------:R-:W-:-:S12]  /*0af0*/  @P6 FMUL R44, R44, 0.25 ;  /* 0x3e8000002c2c6820 */ /* 0x000fd80000400000 */
[----:B------:R-:W-:-:S04]  /*0b00*/  @!P5 FMUL R44, R44, 16777216 ;  /* 0x4b8000002c2cd820 */ /* 0x000fc80000400000 */
[----:B------:R-:W0:Y:S01]  /*0b10*/  MUFU.RCP R42, R44 ;  /* 0x0000002c002a7308 */ /* 0x000e220000001000 */
[----:B------:R-:W-:Y:S01]  /*0b20*/  @!P5 FMUL R45, R45, 16777216 ;  /* 0x4b8000002d2dd820 */ /* 0x000fe20000400000 */
[----:B------:R-:W-:Y:S01]  /*0b30*/  FADD R14, -R31, R14 ;  /* 0x0000000e1f0e7221 */ /* 0x000fe20000000100 */
[----:B------:R-:W-:Y:S02]  /*0b40*/  FADD R15, -R6, R15 ;  /* 0x0000000f060f7221 */ /* 0x000fe40000000100 */
[----:B0-----:R-:W-:Y:S01]  /*0b50*/  FMUL R42, R42, R45 ;  /* 0x0000002d2a2a7220 */ /* 0x001fe20000400000 */
[----:B-----5:R-:W-:Y:S02]  /*0b60*/  FADD R45, -R32, R13 ;  /* 0x0000000d202d7221 */ /* 0x020fe40000000100 */
[----:B------:R-:W0:Y:S01]  /*0b70*/  LDC.64 R12, c[0x0][0x238] ;  /* 0x00008e00ff0c7b82 */ /* 0x000e220000000a00 */
[----:B------:R-:W-:Y:S01]  /*0b80*/  FMUL R34, R34, R43 ;  /* 0x0000002b22227220 */ /* 0x000fe20000400000 */
[----:B------:R-:W-:Y:S01]  /*0b90*/  FMUL R45, R36, R45 ;  /* 0x0000002d242d7220 */ /* 0x000fe20000400000 */
[----:B------:R-:W-:Y:S01]  /*0ba0*/  FMUL R14, R37, R14 ;  /* 0x0000000e250e7220 */ /* 0x000fe20000400000 */
[----:B------:R-:W-:Y:S01]  /*0bb0*/  FMUL R15, R38, R15 ;  /* 0x0000000f260f7220 */ /* 0x000fe20000400000 */
[----:B------:R-:W-:Y:S01]  /*0bc0*/  FFMA R21, R34, R24, R21 ;  /* 0x0000001822157223 */ /* 0x000fe20000000015 */
[----:B------:R-:W-:Y:S01]  /*0bd0*/  FFMA R2, R45, R25, R2 ;  /* 0x000000192d027223 */ /* 0x000fe20000000002 */
[----:B------:R-:W-:-:S03]  /*0be0*/  FFMA R14, R14, R22, R3 ;  /* 0x000000160e0e7223 */ /* 0x000fc60000000003 */
[----:B------:R-:W-:Y:S02]  /*0bf0*/  FSETP.GEU.AND P5, PT, R21, RZ, PT ;  /* 0x000000ff1500720b */ /* 0x000fe40003fae000 */
[----:B------:R-:W-:Y:S02]  /*0c00*/  FSETP.GEU.AND P3, PT, R14, RZ, PT ;  /* 0x000000ff0e00720b */ /* 0x000fe40003f6e000 */
[----:B------:R-:W-:Y:S02]  /*0c10*/  FSETP.GEU.AND P4, PT, R2, RZ, PT ;  /* 0x000000ff0200720b */ /* 0x000fe40003f8e000 */
[----:B------:R-:W-:Y:S01]  /*0c20*/  SEL R14, R14, RZ, P3 ;  /* 0x000000ff0e0e7207 */ /* 0x000fe20001800000 */
[----:B--2---:R-:W-:-:S05]  /*0c30*/  FFMA R15, R15, R23, R0 ;  /* 0x000000170f0f7223 */ /* 0x004fca0000000000 */
[----:B------:R-:W-:-:S04]  /*0c40*/  FSETP.GEU.AND P2, PT, R15, RZ, PT ;  /* 0x000000ff0f00720b */ /* 0x000fc80003f4e000 */
[----:B------:R-:W-:Y:S01]  /*0c50*/  SEL R15, R15, RZ, P2 ;  /* 0x000000ff0f0f7207 */ /* 0x000fe20001000000 */
[----:B----4-:R-:W-:Y:S01]  /*0c60*/  FADD R19, -R20, R19 ;  /* 0x0000001314137221 */ /* 0x010fe20000000100 */
[----:B------:R-:W-:Y:S01]  /*0c70*/  FADD R18, -R11, R18 ;  /* 0x000000120b127221 */ /* 0x000fe20000000100 */
[----:B------:R-:W-:Y:S01]  /*0c80*/  FADD R17, -R10, R17 ;  /* 0x000000110a117221 */ /* 0x000fe20000000100 */
[----:B------:R-:W-:Y:S01]  /*0c90*/  FADD R16, -R9, R16 ;  /* 0x0000001009107221 */ /* 0x000fe20000000100 */
[----:B------:R-:W-:Y:S01]  /*0ca0*/  FMUL R42, R42, R19 ;  /* 0x000000132a2a7220 */ /* 0x000fe20000400000 */
[----:B------:R-:W-:Y:S01]  /*0cb0*/  FMUL R41, R41, R18 ;  /* 0x0000001229297220 */ /* 0x000fe20000400000 */
[----:B------:R-:W-:Y:S01]  /*0cc0*/  FMUL R17, R40, R17 ;  /* 0x0000001128117220 */ /* 0x000fe20000400000 */
[----:B------:R-:W-:Y:S01]  /*0cd0*/  FMUL R16, R39, R16 ;  /* 0x0000001027107220 */ /* 0x000fe20000400000 */
[----:B0-----:R-:W-:Y:S01]  /*0ce0*/  IMAD.WIDE R10, R29, 0x4, R12 ;  /* 0x000000041d0a7825 */ /* 0x001fe200078e020c */
[----:B------:R-:W-:-:S03]  /*0cf0*/  SEL R13, R2, RZ, P4 ;  /* 0x000000ff020d7207 */ /* 0x000fc60002000000 */
[----:B------:R-:W-:Y:S01]  /*0d00*/  FFMA R8, R42, R8, R35 ;  /* 0x000000082a087223 */ /* 0x000fe20000000023 */
[----:B------:R-:W-:Y:S01]  /*0d10*/  SEL R12, R21, RZ, P5 ;  /* 0x000000ff150c7207 */ /* 0x000fe20002800000 */
[----:B---3--:R-:W-:Y:S01]  /*0d20*/  FFMA R7, R41, R7, R30 ;  /* 0x0000000729077223 */ /* 0x008fe2000000001e */
[----:B------:R-:W-:Y:S01]  /*0d30*/  FFMA R5, R17, R5, R28 ;  /* 0x0000000511057223 */ /* 0x000fe2000000001c */
[----:B------:R-:W-:Y:S02]  /*0d40*/  FFMA R4, R16, R4, R33 ;  /* 0x0000000410047223 */ /* 0x000fe40000000021 */
[----:B------:R0:W-:Y:S01]  /*0d50*/  @!P1 STG.E.128 desc[UR4][R10.64], R12 ;  /* 0x0000000c0a009986 */ /* 0x0001e2000c101d04 */
[----:B------:R-:W-:Y:S02]  /*0d60*/  FSETP.GEU.AND P1, PT, R8, RZ, PT ;  /* 0x000000ff0800720b */ /* 0x000fe40003f2e000 */
[----:B------:R-:W-:Y:S02]  /*0d70*/  FSETP.GEU.AND P2, PT, R7, RZ, PT ;  /* 0x000000ff0700720b */ /* 0x000fe40003f4e000 */
[----:B------:R-:W-:-:S02]  /*0d80*/  FSETP.GEU.AND P3, PT, R5, RZ, PT ;  /* 0x000000ff0500720b */ /* 0x000fc40003f6e000 */
[----:B------:R-:W-:Y:S02]  /*0d90*/  FSETP.GEU.AND P4, PT, R4, RZ, PT ;  /* 0x000000ff0400720b */ /* 0x000fe40003f8e000 */
[----:B------:R-:W-:Y:S02]  /*0da0*/  SEL R19, R8, RZ, P1 ;  /* 0x000000ff08137207 */ /* 0x000fe40000800000 */
[----:B------:R-:W-:Y:S02]  /*0db0*/  SEL R18, R7, RZ, P2 ;  /* 0x000000ff07127207 */ /* 0x000fe40001000000 */
[----:B------:R-:W-:Y:S02]  /*0dc0*/  SEL R17, R5, RZ, P3 ;  /* 0x000000ff05117207 */ /* 0x000fe40001800000 */
[----:B------:R-:W-:Y:S01]  /*0dd0*/  SEL R16, R4, RZ, P4 ;  /* 0x000000ff04107207 */ /* 0x000fe20002000000 */
[----:B0-----:R-:W-:Y:S06]  /*0de0*/  @P0 EXIT ;  /* 0x000000000000094d */ /* 0x001fec0003800000 */
[----:B------:R-:W-:Y:S01]  /*0df0*/  STG.E.128 desc[UR4][R10.64+0x800], R16 ;  /* 0x000800100a007986 */ /* 0x000fe2000c101d04 */
[----:B------:R-:W-:Y:S05]  /*0e00*/  EXIT ;  /* 0x000000000000794d */ /* 0x000fea0003800000 */
.L_x_0:
[----:B------:R-:W-:-:S00]  /*0e10*/  BRA `(.L_x_0) ;  /* 0xfffffffc00fc7947 */ /* 0x000fc0000383ffff */
[----:B------:R-:W-:-:S00]  /*0e20*/  NOP ;  /* 0x0000000000007918 */ /* 0x000fc00000000000 */
        /* <DEDUP_REMOVED lines=13> */
.L_x_1:


//--------------------- .nv.global.init           --------------------------
	.section	.nv.global.init,"aw",@progbits
.nv.global.init:
	.type		_$_str,@object
	.size		_$_str,(_$_str_$_2 - _$_str)
_$_str:
        /*0000*/ 	.byte	0x5f, 0x5f, 0x43, 0x55, 0x44, 0x41, 0x5f, 0x46, 0x54, 0x5a, 0x00
	.type		_$_str_$_2,@object
	.size		_$_str_$_2,(.L_1 - _$_str_$_2)
_$_str_$_2:
        /*000b*/ 	.byte	0x5f, 0x5f, 0x43, 0x55, 0x44, 0x41, 0x5f, 0x50, 0x52, 0x45, 0x43, 0x5f, 0x53, 0x51, 0x52, 0x54
        /*001b*/ 	.byte	0x00
.L_1:


//--------------------- .nv.constant0.triton_poi_fused__native_batch_norm_legit_no_training_relu_18 --------------------------
	.section	.nv.constant0.triton_poi_fused__native_batch_norm_legit_no_training_relu_18,"a",@progbits
	.sectionflags	@""
	.align	4
.nv.constant0.triton_poi_fused__native_batch_norm_legit_no_training_relu_18:
	.zero		580
